//
// Generated by NVIDIA NVVM Compiler
//
// Compiler Build ID: CL-36424714
// Cuda compilation tools, release 13.0, V13.0.88
// Based on NVVM 20.0.0
//

.version 9.0
.target sm_100
.address_size 64

	// .globl	_Z3addPiii
.extern .shared .align 16 .b8 temp[];

.visible .entry _Z3addPiii(
	.param .u64 .ptr .align 1 _Z3addPiii_param_0,
	.param .u32 _Z3addPiii_param_1,
	.param .u32 _Z3addPiii_param_2
)
{
	.reg .pred 	%p<4>;
	.reg .b32 	%r<23>;
	.reg .b64 	%rd<11>;

	ld.param.u64 	%rd3, [_Z3addPiii_param_0];
	ld.param.u32 	%r4, [_Z3addPiii_param_1];
	ld.param.u32 	%r5, [_Z3addPiii_param_2];
	cvta.to.global.u64 	%rd1, %rd3;
	mov.u32 	%r1, %tid.x;
	mov.u32 	%r6, %ctaid.x;
	mov.u32 	%r7, %ntid.x;
	mad.lo.s32 	%r2, %r6, %r7, %r1;
	setp.ge.s32 	%p1, %r2, %r5;
	@%p1 bra 	$L__BB0_6;
	mul.wide.s32 	%rd4, %r2, 4;
	add.s64 	%rd2, %rd1, %rd4;
	ld.global.u32 	%r8, [%rd2];
	shl.b32 	%r9, %r1, 2;
	mov.u32 	%r10, temp;
	add.s32 	%r3, %r10, %r9;
	st.shared.u32 	[%r3], %r8;
	bar.sync 	0;
	setp.lt.u32 	%p2, %r1, %r4;
	@%p2 bra 	$L__BB0_3;
	sub.s32 	%r11, %r1, %r4;
	shl.b32 	%r12, %r11, 2;
	add.s32 	%r14, %r10, %r12;
	ld.shared.u32 	%r15, [%r14];
	mul.wide.u32 	%rd5, %r1, 4;
	add.s64 	%rd6, %rd1, %rd5;
	ld.global.u32 	%r16, [%rd6];
	add.s32 	%r17, %r16, %r15;
	st.global.u32 	[%rd6], %r17;
	bra.uni 	$L__BB0_5;
$L__BB0_3:
	setp.lt.s32 	%p3, %r2, %r4;
	@%p3 bra 	$L__BB0_5;
	sub.s32 	%r18, %r2, %r4;
	mul.wide.s32 	%rd7, %r18, 4;
	add.s64 	%rd8, %rd1, %rd7;
	ld.global.u32 	%r19, [%rd8];
	mul.wide.u32 	%rd9, %r1, 4;
	add.s64 	%rd10, %rd1, %rd9;
	ld.global.u32 	%r20, [%rd10];
	add.s32 	%r21, %r20, %r19;
	st.global.u32 	[%rd10], %r21;
$L__BB0_5:
	ld.shared.u32 	%r22, [%r3];
	st.global.u32 	[%rd2], %r22;
$L__BB0_6:
	ret;

}


// ===== COMPILED SASS (sm_100) =====

	.target	sm_100

	.elftype	@"ET_EXEC"


//--------------------- .note.nv.tkinfo           --------------------------
	.section	.note.nv.tkinfo,"",@"SHT_NOTE"
	.sectionflags	@"SHF_NOTE_NV_TKINFO"
	.tkinfo
        /*0018*/ 	.word	0x00000002
        /*0030*/ 	.string	""
        /*0030*/ 	.string	"ptxas"
        /*0030*/ 	.string	"Cuda compilation tools, release 13.0, V13.0.88"
        /*0030*/ 	.string	"Build cuda_13.0.r13.0/compiler.36424714_0"
        /*0030*/ 	.string	"-arch sm_100 -m 64 "



//--------------------- .note.nv.cuinfo           --------------------------
	.section	.note.nv.cuinfo,"",@"SHT_NOTE"
	.sectionflags	@"SHF_NOTE_NV_CUINFO"
        /*0018*/ 	.short	0x0002
        /*001a*/ 	.short	0x0064
        /*001c*/ 	.short	0x0082
	.zero		2


//--------------------- .nv.info                  --------------------------
	.section	.nv.info,"",@"SHT_CUDA_INFO"
	.align	4


	//----- nvinfo : EIATTR_REGCOUNT
	.align		4
        /*0000*/ 	.byte	0x04, 0x2f
        /*0002*/ 	.short	(.L_1 - .L_0)
	.align		4
.L_0:
        /*0004*/ 	.word	index@(_Z3addPiii)
        /*0008*/ 	.word	0x00000010


	//----- nvinfo : EIATTR_FRAME_SIZE
	.align		4
.L_1:
        /*000c*/ 	.byte	0x04, 0x11
        /*000e*/ 	.short	(.L_3 - .L_2)
	.align		4
.L_2:
        /*0010*/ 	.word	index@(_Z3addPiii)
        /*0014*/ 	.word	0x00000000


	//----- nvinfo : EIATTR_MIN_STACK_SIZE
	.align		4
.L_3:
        /*0018*/ 	.byte	0x04, 0x12
        /*001a*/ 	.short	(.L_5 - .L_4)
	.align		4
.L_4:
        /*001c*/ 	.word	index@(_Z3addPiii)
        /*0020*/ 	.word	0x00000000
.L_5:


//--------------------- .nv.compat                --------------------------
	.section	.nv.compat,"",@"SHT_CUDA_COMPAT_INFO"
	.align	4
        /*0000*/ 	.byte	0x02, 0x09, 0x00, 0x00, 0x02, 0x02, 0x01, 0x00, 0x02, 0x05, 0x05, 0x00, 0x03, 0x07, 0x01, 0x01
        /*0010*/ 	.byte	0x02, 0x03, 0x00, 0x00, 0x02, 0x06, 0x01, 0x00, 0x04, 0x0b, 0x08, 0x00, 0x09, 0x00, 0x00, 0x00
        /*0020*/ 	.byte	0x00, 0x00, 0x00, 0x00


//--------------------- .nv.info._Z3addPiii       --------------------------
	.section	.nv.info._Z3addPiii,"",@"SHT_CUDA_INFO"
	.sectionflags	@""
	.align	4


	//----- nvinfo : EIATTR_CUDA_API_VERSION
	.align		4
        /*0000*/ 	.byte	0x04, 0x37
        /*0002*/ 	.short	(.L_7 - .L_6)
.L_6:
        /*0004*/ 	.word	0x00000082


	//----- nvinfo : EIATTR_KPARAM_INFO
	.align		4
.L_7:
        /*0008*/ 	.byte	0x04, 0x17
        /*000a*/ 	.short	(.L_9 - .L_8)
.L_8:
        /*000c*/ 	.word	0x00000000
        /*0010*/ 	.short	0x0002
        /*0012*/ 	.short	0x000c
        /*0014*/ 	.byte	0x00, 0xf0, 0x11, 0x00


	//----- nvinfo : EIATTR_KPARAM_INFO
	.align		4
.L_9:
        /*0018*/ 	.byte	0x04, 0x17
        /*001a*/ 	.short	(.L_11 - .L_10)
.L_10:
        /*001c*/ 	.word	0x00000000
        /*0020*/ 	.short	0x0001
        /*0022*/ 	.short	0x0008
        /*0024*/ 	.byte	0x00, 0xf0, 0x11, 0x00


	//----- nvinfo : EIATTR_KPARAM_INFO
	.align		4
.L_11:
        /*0028*/ 	.byte	0x04, 0x17
        /*002a*/ 	.short	(.L_13 - .L_12)
.L_12:
        /*002c*/ 	.word	0x00000000
        /*0030*/ 	.short	0x0000
        /*0032*/ 	.short	0x0000
        /*0034*/ 	.byte	0x00, 0xf5, 0x21, 0x00


	//----- nvinfo : EIATTR_SPARSE_MMA_MASK
	.align		4
.L_13:
        /*0038*/ 	.byte	0x03, 0x50
        /*003a*/ 	.short	0x0000


	//----- nvinfo : EIATTR_MAXREG_COUNT
	.align		4
        /*003c*/ 	.byte	0x03, 0x1b
        /*003e*/ 	.short	0x00ff


	//----- nvinfo : EIATTR_NUM_BARRIERS
	.align		4
        /*0040*/ 	.byte	0x02, 0x4c
        /*0042*/ 	.byte	0x01
	.zero		1


	//----- nvinfo : EIATTR_MERCURY_ISA_VERSION
	.align		4
        /*0044*/ 	.byte	0x03, 0x5f
        /*0046*/ 	.short	0x0101


	//----- nvinfo : EIATTR_VRC_CTA_INIT_COUNT
	.align		4
        /*0048*/ 	.byte	0x02, 0x4a
	.zero		1
	.zero		1


	//----- nvinfo : EIATTR_EXIT_INSTR_OFFSETS
	.align		4
        /*004c*/ 	.byte	0x04, 0x1c
        /*004e*/ 	.short	(.L_15 - .L_14)


	//   ....[0]....
.L_14:
        /*0050*/ 	.word	0x00000070


	//   ....[1]....
        /*0054*/ 	.word	0x000002a0


	//----- nvinfo : EIATTR_CRS_STACK_SIZE
	.align		4
.L_15:
        /*0058*/ 	.byte	0x04, 0x1e
        /*005a*/ 	.short	(.L_17 - .L_16)
.L_16:
        /*005c*/ 	.word	0x00000000


	//----- nvinfo : EIATTR_CBANK_PARAM_SIZE
	.align		4
.L_17:
        /*0060*/ 	.byte	0x03, 0x19
        /*0062*/ 	.short	0x0010


	//----- nvinfo : EIATTR_PARAM_CBANK
	.align		4
        /*0064*/ 	.byte	0x04, 0x0a
        /*0066*/ 	.short	(.L_19 - .L_18)
	.align		4
.L_18:
        /*0068*/ 	.word	index@(.nv.constant0._Z3addPiii)
        /*006c*/ 	.short	0x0380
        /*006e*/ 	.short	0x0010


	//----- nvinfo : EIATTR_SW_WAR
	.align		4
.L_19:
        /*0070*/ 	.byte	0x04, 0x36
        /*0072*/ 	.short	(.L_21 - .L_20)
.L_20:
        /*0074*/ 	.word	0x00000008
.L_21:


//--------------------- .nv.callgraph             --------------------------
	.section	.nv.callgraph,"",@"SHT_CUDA_CALLGRAPH"
	.align	4
	.sectionentsize	8
	.align		4
        /*0000*/ 	.word	0x00000000
	.align		4
        /*0004*/ 	.word	0xffffffff
	.align		4
        /*0008*/ 	.word	0x00000000
	.align		4
        /*000c*/ 	.word	0xfffffffe
	.align		4
        /*0010*/ 	.word	0x00000000
	.align		4
        /*0014*/ 	.word	0xfffffffd
	.align		4
        /*0018*/ 	.word	0x00000000
	.align		4
        /*001c*/ 	.word	0xfffffffc


//--------------------- .text._Z3addPiii          --------------------------
	.section	.text._Z3addPiii,"ax",@progbits
	.align	128
        .global         _Z3addPiii
        .type           _Z3addPiii,@function
        .size           _Z3addPiii,(.L_x_4 - _Z3addPiii)
        .other          _Z3addPiii,@"STO_CUDA_ENTRY STV_DEFAULT"
_Z3addPiii:
.text._Z3addPiii:
[----:B------:R-:W-:Y:S01]  /*0000*/  LDC R1, c[0x0][0x37c] ;  /* 0x0000df00ff017b82 */ /* 0x000fe20000000800 */
[----:B------:R-:W0:Y:S07]  /*0010*/  S2R R13, SR_TID.X ;  /* 0x00000000000d7919 */ /* 0x000e2e0000002100 */
[----:B------:R-:W0:Y:S01]  /*0020*/  S2UR UR4, SR_CTAID.X ;  /* 0x00000000000479c3 */ /* 0x000e220000002500 */
[----:B------:R-:W1:Y:S07]  /*0030*/  LDCU UR5, c[0x0][0x38c] ;  /* 0x00007180ff0577ac */ /* 0x000e6e0008000800 */
[----:B------:R-:W0:Y:S02]  /*0040*/  LDC R0, c[0x0][0x360] ;  /* 0x0000d800ff007b82 */ /* 0x000e240000000800 */
[----:B0-----:R-:W-:-:S05]  /*0050*/  IMAD R7, R0, UR4, R13 ;  /* 0x0000000400077c24 */ /* 0x001fca000f8e020d */
[----:B-1----:R-:W-:-:S13]  /*0060*/  ISETP.GE.AND P0, PT, R7, UR5, PT ;  /* 0x0000000507007c0c */ /* 0x002fda000bf06270 */
[----:B------:R-:W-:Y:S05]  /*0070*/  @P0 EXIT ;  /* 0x000000000000094d */ /* 0x000fea0003800000 */
[----:B------:R-:W0:Y:S01]  /*0080*/  LDC.64 R4, c[0x0][0x380] ;  /* 0x0000e000ff047b82 */ /* 0x000e220000000a00 */
[----:B------:R-:W1:Y:S01]  /*0090*/  LDCU.64 UR6, c[0x0][0x358] ;  /* 0x00006b00ff0677ac */ /* 0x000e620008000a00 */
[----:B0-----:R-:W-:-:S05]  /*00a0*/  IMAD.WIDE R2, R7, 0x4, R4 ;  /* 0x0000000407027825 */ /* 0x001fca00078e0204 */
[----:B-1----:R-:W2:Y:S01]  /*00b0*/  LDG.E R0, desc[UR6][R2.64] ;  /* 0x0000000602007981 */ /* 0x002ea2000c1e1900 */
[----:B------:R-:W0:Y:S01]  /*00c0*/  S2UR UR5, SR_CgaCtaId ;  /* 0x00000000000579c3 */ /* 0x000e220000008800 */
[----:B------:R-:W-:Y:S01]  /*00d0*/  UMOV UR4, 0x400 ;  /* 0x0000040000047882 */ /* 0x000fe20000000000 */
[----:B------:R-:W-:Y:S01]  /*00e0*/  BSSY.RECONVERGENT B0, `(.L_x_0) ;  /* 0x0000019000007945 */ /* 0x000fe20003800200 */
[----:B0-----:R-:W-:Y:S01]  /*00f0*/  ULEA UR4, UR5, UR4, 0x18 ;  /* 0x0000000405047291 */ /* 0x001fe2000f8ec0ff */
[----:B------:R-:W0:Y:S05]  /*0100*/  LDCU UR5, c[0x0][0x388] ;  /* 0x00007100ff0577ac */ /* 0x000e2a0008000800 */
[----:B------:R-:W-:-:S02]  /*0110*/  LEA R9, R13, UR4, 0x2 ;  /* 0x000000040d097c11 */ /* 0x000fc4000f8e10ff */
[----:B0-----:R-:W-:-:S03]  /*0120*/  ISETP.GE.U32.AND P0, PT, R13, UR5, PT ;  /* 0x000000050d007c0c */ /* 0x001fc6000bf06070 */
[----:B--2---:R0:W-:Y:S01]  /*0130*/  STS [R9], R0 ;  /* 0x0000000009007388 */ /* 0x0041e20000000800 */
[----:B------:R-:W-:Y:S09]  /*0140*/  BAR.SYNC.DEFER_BLOCKING 0x0 ;  /* 0x0000000000007b1d */ /* 0x000ff20000010000 */
[----:B------:R-:W-:Y:S05]  /*0150*/  @!P0 BRA `(.L_x_1) ;  /* 0x0000000000208947 */ /* 0x000fea0003800000 */
[----:B------:R-:W-:-:S05]  /*0160*/  IMAD.WIDE.U32 R4, R13, 0x4, R4 ;  /* 0x000000040d047825 */ /* 0x000fca00078e0004 */
[----:B------:R-:W2:Y:S01]  /*0170*/  LDG.E R7, desc[UR6][R4.64] ;  /* 0x0000000604077981 */ /* 0x000ea2000c1e1900 */
[----:B0-----:R-:W-:-:S05]  /*0180*/  VIADD R0, R13, -UR5 ;  /* 0x800000050d007c36 */ /* 0x001fca0008000000 */
[----:B------:R-:W-:-:S06]  /*0190*/  LEA R0, R0, UR4, 0x2 ;  /* 0x0000000400007c11 */ /* 0x000fcc000f8e10ff */
[----:B------:R-:W2:Y:S02]  /*01a0*/  LDS R0, [R0] ;  /* 0x0000000000007984 */ /* 0x000ea40000000800 */
[----:B--2---:R-:W-:-:S05]  /*01b0*/  IMAD.IADD R7, R0, 0x1, R7 ;  /* 0x0000000100077824 */ /* 0x004fca00078e0207 */
[----:B------:R0:W-:Y:S01]  /*01c0*/  STG.E desc[UR6][R4.64], R7 ;  /* 0x0000000704007986 */ /* 0x0001e2000c101906 */
[----:B------:R-:W-:Y:S05]  /*01d0*/  BRA `(.L_x_2) ;  /* 0x0000000000247947 */ /* 0x000fea0003800000 */
.L_x_1:
[----:B------:R-:W-:-:S13]  /*01e0*/  ISETP.GE.AND P0, PT, R7, UR5, PT ;  /* 0x0000000507007c0c */ /* 0x000fda000bf06270 */
[----:B------:R-:W-:Y:S05]  /*01f0*/  @!P0 BRA `(.L_x_2) ;  /* 0x00000000001c8947 */ /* 0x000fea0003800000 */
[----:B------:R-:W-:Y:S01]  /*0200*/  IADD3 R11, PT, PT, R7, -UR5, RZ ;  /* 0x80000005070b7c10 */ /* 0x000fe2000fffe0ff */
[----:B------:R-:W-:-:S04]  /*0210*/  IMAD.WIDE.U32 R6, R13, 0x4, R4 ;  /* 0x000000040d067825 */ /* 0x000fc800078e0004 */
[----:B------:R-:W-:Y:S02]  /*0220*/  IMAD.WIDE R4, R11, 0x4, R4 ;  /* 0x000000040b047825 */ /* 0x000fe400078e0204 */
[----:B------:R-:W2:Y:S04]  /*0230*/  LDG.E R11, desc[UR6][R6.64] ;  /* 0x00000006060b7981 */ /* 0x000ea8000c1e1900 */
[----:B------:R-:W2:Y:S02]  /*0240*/  LDG.E R4, desc[UR6][R4.64] ;  /* 0x0000000604047981 */ /* 0x000ea4000c1e1900 */
[----:B--2---:R-:W-:-:S05]  /*0250*/  IADD3 R11, PT, PT, R4, R11, RZ ;  /* 0x0000000b040b7210 */ /* 0x004fca0007ffe0ff */
[----:B------:R1:W-:Y:S02]  /*0260*/  STG.E desc[UR6][R6.64], R11 ;  /* 0x0000000b06007986 */ /* 0x0003e4000c101906 */
.L_x_2:
[----:B------:R-:W-:Y:S05]  /*0270*/  BSYNC.RECONVERGENT B0 ;  /* 0x0000000000007941 */ /* 0x000fea0003800200 */
.L_x_0:
[----:B0-----:R-:W0:Y:S04]  /*0280*/  LDS R9, [R9] ;  /* 0x0000000009097984 */ /* 0x001e280000000800 */
[----:B0-----:R-:W-:Y:S01]  /*0290*/  STG.E desc[UR6][R2.64], R9 ;  /* 0x0000000902007986 */ /* 0x001fe2000c101906 */
[----:B------:R-:W-:Y:S05]  /*02a0*/  EXIT ;  /* 0x000000000000794d */ /* 0x000fea0003800000 */
.L_x_3:
[----:B------:R-:W-:-:S00]  /*02b0*/  BRA `(.L_x_3) ;  /* 0xfffffffc00fc7947 */ /* 0x000fc0000383ffff */
[----:B------:R-:W-:-:S00]  /*02c0*/  NOP ;  /* 0x0000000000007918 */ /* 0x000fc00000000000 */
        /* <DEDUP_REMOVED lines=11> */
.L_x_4:


//--------------------- .nv.shared._Z3addPiii     --------------------------
	.section	.nv.shared._Z3addPiii,"aw",@nobits
	.sectionflags	@""
	.align	16
	.zero		1024


//--------------------- .nv.shared.reserved.0     --------------------------
	.section	.nv.shared.reserved.0,"aw",@nobits
	.weak		__nv_reservedSMEM_offset_0_alias
	.size		__nv_reservedSMEM_offset_0_alias, 0, 64
	.other		__nv_reservedSMEM_offset_0_alias,@"STO_CUDA_RESERVED_SHARED STV_DEFAULT"
__nv_reservedSMEM_offset_0_alias:
	.zero		0
	.zero		64


//--------------------- .nv.constant0._Z3addPiii  --------------------------
	.section	.nv.constant0._Z3addPiii,"a",@progbits
	.sectionflags	@""
	.align	4
.nv.constant0._Z3addPiii:
	.zero		912


//--------------------- SYMBOLS --------------------------

	.type		.nv.reservedSmem.offset0,@object
	.size		.nv.reservedSmem.offset0,0x4
	.type		.nv.reservedSmem.cap,@object
	.size		.nv.reservedSmem.cap,0x4
